//
// Generated by NVIDIA NVVM Compiler
//
// Compiler Build ID: CL-36424714
// Cuda compilation tools, release 13.0, V13.0.88
// Based on NVVM 20.0.0
//

.version 9.0
.target sm_100
.address_size 64

	// .globl	_Z7empty_kv
.extern .func  (.param .b32 func_retval0) vprintf
(
	.param .b64 vprintf_param_0,
	.param .b64 vprintf_param_1
)
;
.global .align 1 .b8 $str[70] = {66, 108, 111, 99, 107, 32, 37, 100, 44, 32, 84, 104, 114, 101, 97, 100, 32, 37, 100, 32, 61, 62, 32, 103, 108, 111, 98, 97, 108, 73, 100, 120, 58, 32, 37, 100, 44, 32, 87, 97, 114, 112, 73, 100, 120, 58, 32, 37, 100, 44, 32, 103, 108, 111, 98, 97, 108, 87, 97, 114, 112, 73, 100, 120, 58, 32, 37, 100, 10};

.visible .entry _Z7empty_kv()
{


	ret;

}
	// .globl	_Z7print_kv
.visible .entry _Z7print_kv()
{
	.local .align 8 .b8 	__local_depot1[24];
	.reg .b64 	%SP;
	.reg .b64 	%SPL;
	.reg .b32 	%r<12>;
	.reg .b64 	%rd<5>;

	mov.u64 	%SPL, __local_depot1;
	cvta.local.u64 	%SP, %SPL;
	add.u64 	%rd1, %SP, 0;
	add.u64 	%rd2, %SPL, 0;
	mov.u32 	%r1, %tid.x;
	mov.u32 	%r2, %ctaid.x;
	mov.u32 	%r3, %ntid.x;
	mad.lo.s32 	%r4, %r2, %r3, %r1;
	shr.u32 	%r5, %r1, 5;
	shr.s32 	%r6, %r4, 31;
	shr.u32 	%r7, %r6, 27;
	add.s32 	%r8, %r4, %r7;
	shr.s32 	%r9, %r8, 5;
	st.local.v2.u32 	[%rd2], {%r2, %r1};
	st.local.v2.u32 	[%rd2+8], {%r4, %r5};
	st.local.u32 	[%rd2+16], %r9;
	mov.u64 	%rd3, $str;
	cvta.global.u64 	%rd4, %rd3;
	{ // callseq 0, 0
	.param .b64 param0;
	st.param.b64 	[param0], %rd4;
	.param .b64 param1;
	st.param.b64 	[param1], %rd1;
	.param .b32 retval0;
	call.uni (retval0), 
	vprintf, 
	(
	param0, 
	param1
	);
	ld.param.b32 	%r10, [retval0];
	} // callseq 0
	ret;

}


// ===== COMPILED SASS (sm_100) =====

	.target	sm_100

	.elftype	@"ET_EXEC"


//--------------------- .note.nv.tkinfo           --------------------------
	.section	.note.nv.tkinfo,"",@"SHT_NOTE"
	.sectionflags	@"SHF_NOTE_NV_TKINFO"
	.tkinfo
        /*0018*/ 	.word	0x00000002
        /*0030*/ 	.string	""
        /*0030*/ 	.string	"ptxas"
        /*0030*/ 	.string	"Cuda compilation tools, release 13.0, V13.0.88"
        /*0030*/ 	.string	"Build cuda_13.0.r13.0/compiler.36424714_0"
        /*0030*/ 	.string	"-arch sm_100 -m 64 "



//--------------------- .note.nv.cuinfo           --------------------------
	.section	.note.nv.cuinfo,"",@"SHT_NOTE"
	.sectionflags	@"SHF_NOTE_NV_CUINFO"
        /*0018*/ 	.short	0x0002
        /*001a*/ 	.short	0x0064
        /*001c*/ 	.short	0x0082
	.zero		2


//--------------------- .nv.info                  --------------------------
	.section	.nv.info,"",@"SHT_CUDA_INFO"
	.align	4


	//----- nvinfo : EIATTR_REGCOUNT
	.align		4
        /*0000*/ 	.byte	0x04, 0x2f
        /*0002*/ 	.short	(.L_2 - .L_1)
	.align		4
.L_1:
        /*0004*/ 	.word	index@(_Z7empty_kv)
        /*0008*/ 	.word	0x00000004


	//----- nvinfo : EIATTR_FRAME_SIZE
	.align		4
.L_2:
        /*000c*/ 	.byte	0x04, 0x11
        /*000e*/ 	.short	(.L_4 - .L_3)
	.align		4
.L_3:
        /*0010*/ 	.word	index@(_Z7empty_kv)
        /*0014*/ 	.word	0x00000000


	//----- nvinfo : EIATTR_REGCOUNT
	.align		4
.L_4:
        /*0018*/ 	.byte	0x04, 0x2f
        /*001a*/ 	.short	(.L_6 - .L_5)
	.align		4
.L_5:
        /*001c*/ 	.word	index@(_Z7print_kv)
        /*0020*/ 	.word	0x00000018


	//----- nvinfo : EIATTR_FRAME_SIZE
	.align		4
.L_6:
        /*0024*/ 	.byte	0x04, 0x11
        /*0026*/ 	.short	(.L_8 - .L_7)
	.align		4
.L_7:
        /*0028*/ 	.word	index@(_Z7print_kv)
        /*002c*/ 	.word	0x00000018


	//----- nvinfo : EIATTR_MIN_STACK_SIZE
	.align		4
.L_8:
        /*0030*/ 	.byte	0x04, 0x12
        /*0032*/ 	.short	(.L_10 - .L_9)
	.align		4
.L_9:
        /*0034*/ 	.word	index@(_Z7print_kv)
        /*0038*/ 	.word	0x00000018


	//----- nvinfo : EIATTR_MIN_STACK_SIZE
	.align		4
.L_10:
        /*003c*/ 	.byte	0x04, 0x12
        /*003e*/ 	.short	(.L_12 - .L_11)
	.align		4
.L_11:
        /*0040*/ 	.word	index@(_Z7empty_kv)
        /*0044*/ 	.word	0x00000000
.L_12:


//--------------------- .nv.compat                --------------------------
	.section	.nv.compat,"",@"SHT_CUDA_COMPAT_INFO"
	.align	4
        /*0000*/ 	.byte	0x02, 0x09, 0x00, 0x00, 0x02, 0x02, 0x01, 0x00, 0x02, 0x05, 0x05, 0x00, 0x03, 0x07, 0x01, 0x01
        /*0010*/ 	.byte	0x02, 0x03, 0x00, 0x00, 0x02, 0x06, 0x01, 0x00, 0x04, 0x0b, 0x08, 0x00, 0x09, 0x00, 0x00, 0x00
        /*0020*/ 	.byte	0x00, 0x00, 0x00, 0x00


//--------------------- .nv.info._Z7print_kv      --------------------------
	.section	.nv.info._Z7print_kv,"",@"SHT_CUDA_INFO"
	.sectionflags	@""
	.align	4


	//----- nvinfo : EIATTR_CUDA_API_VERSION
	.align		4
        /*0000*/ 	.byte	0x04, 0x37
        /*0002*/ 	.short	(.L_14 - .L_13)
.L_13:
        /*0004*/ 	.word	0x00000082


	//----- nvinfo : EIATTR_SPARSE_MMA_MASK
	.align		4
.L_14:
        /*0008*/ 	.byte	0x03, 0x50
        /*000a*/ 	.short	0x0000


	//----- nvinfo : EIATTR_MAXREG_COUNT
	.align		4
        /*000c*/ 	.byte	0x03, 0x1b
        /*000e*/ 	.short	0x00ff


	//----- nvinfo : EIATTR_EXTERNS
	.align		4
        /*0010*/ 	.byte	0x04, 0x0f
        /*0012*/ 	.short	(.L_16 - .L_15)


	//   ....[0]....
	.align		4
.L_15:
        /*0014*/ 	.word	index@(vprintf)


	//----- nvinfo : EIATTR_MERCURY_ISA_VERSION
	.align		4
.L_16:
        /*0018*/ 	.byte	0x03, 0x5f
        /*001a*/ 	.short	0x0101


	//----- nvinfo : EIATTR_VRC_CTA_INIT_COUNT
	.align		4
        /*001c*/ 	.byte	0x02, 0x4a
	.zero		1
	.zero		1


	//----- nvinfo : EIATTR_SYSCALL_OFFSETS
	.align		4
        /*0020*/ 	.byte	0x04, 0x46
        /*0022*/ 	.short	(.L_18 - .L_17)


	//   ....[0]....
.L_17:
        /*0024*/ 	.word	0x00000170


	//----- nvinfo : EIATTR_EXIT_INSTR_OFFSETS
	.align		4
.L_18:
        /*0028*/ 	.byte	0x04, 0x1c
        /*002a*/ 	.short	(.L_20 - .L_19)


	//   ....[0]....
.L_19:
        /*002c*/ 	.word	0x00000180


	//----- nvinfo : EIATTR_SW_WAR
	.align		4
.L_20:
        /*0030*/ 	.byte	0x04, 0x36
        /*0032*/ 	.short	(.L_22 - .L_21)
.L_21:
        /*0034*/ 	.word	0x00000008
.L_22:


//--------------------- .nv.info._Z7empty_kv      --------------------------
	.section	.nv.info._Z7empty_kv,"",@"SHT_CUDA_INFO"
	.sectionflags	@""
	.align	4


	//----- nvinfo : EIATTR_CUDA_API_VERSION
	.align		4
        /*0000*/ 	.byte	0x04, 0x37
        /*0002*/ 	.short	(.L_24 - .L_23)
.L_23:
        /*0004*/ 	.word	0x00000082


	//----- nvinfo : EIATTR_SPARSE_MMA_MASK
	.align		4
.L_24:
        /*0008*/ 	.byte	0x03, 0x50
        /*000a*/ 	.short	0x0000


	//----- nvinfo : EIATTR_MAXREG_COUNT
	.align		4
        /*000c*/ 	.byte	0x03, 0x1b
        /*000e*/ 	.short	0x00ff


	//----- nvinfo : EIATTR_MERCURY_ISA_VERSION
	.align		4
        /*0010*/ 	.byte	0x03, 0x5f
        /*0012*/ 	.short	0x0101


	//----- nvinfo : EIATTR_VRC_CTA_INIT_COUNT
	.align		4
        /*0014*/ 	.byte	0x02, 0x4a
	.zero		1
	.zero		1


	//----- nvinfo : EIATTR_EXIT_INSTR_OFFSETS
	.align		4
        /*0018*/ 	.byte	0x04, 0x1c
        /*001a*/ 	.short	(.L_26 - .L_25)


	//   ....[0]....
.L_25:
        /*001c*/ 	.word	0x00000010


	//----- nvinfo : EIATTR_SW_WAR
	.align		4
.L_26:
        /*0020*/ 	.byte	0x04, 0x36
        /*0022*/ 	.short	(.L_28 - .L_27)
.L_27:
        /*0024*/ 	.word	0x00000008
.L_28:


//--------------------- .nv.callgraph             --------------------------
	.section	.nv.callgraph,"",@"SHT_CUDA_CALLGRAPH"
	.align	4
	.sectionentsize	8
	.align		4
        /*0000*/ 	.word	0x00000000
	.align		4
        /*0004*/ 	.word	0xffffffff
	.align		4
        /*0008*/ 	.word	index@(_Z7print_kv)
	.align		4
        /*000c*/ 	.word	index@(vprintf)
	.align		4
        /*0010*/ 	.word	0x00000000
	.align		4
        /*0014*/ 	.word	0xfffffffe
	.align		4
        /*0018*/ 	.word	0x00000000
	.align		4
        /*001c*/ 	.word	0xfffffffd
	.align		4
        /*0020*/ 	.word	0x00000000
	.align		4
        /*0024*/ 	.word	0xfffffffc


//--------------------- .nv.constant4             --------------------------
	.section	.nv.constant4,"a",@progbits
	.align	8
	.align		8
.nv.constant4:
        /*0000*/ 	.dword	vprintf
	.align		8
        /*0008*/ 	.dword	$str


//--------------------- .text._Z7print_kv         --------------------------
	.section	.text._Z7print_kv,"ax",@progbits
	.align	128
        .global         _Z7print_kv
        .type           _Z7print_kv,@function
        .size           _Z7print_kv,(.L_x_3 - _Z7print_kv)
        .other          _Z7print_kv,@"STO_CUDA_ENTRY STV_DEFAULT"
_Z7print_kv:
.text._Z7print_kv:
[----:B------:R-:W0:Y:S01]  /*0000*/  LDC R1, c[0x0][0x37c] ;  /* 0x0000df00ff017b82 */ /* 0x000e220000000800 */
[----:B------:R-:W1:Y:S01]  /*0010*/  S2R R11, SR_TID.X ;  /* 0x00000000000b7919 */ /* 0x000e620000002100 */
[----:B------:R-:W2:Y:S01]  /*0020*/  LDCU UR5, c[0x0][0x2fc] ;  /* 0x00005f80ff0577ac */ /* 0x000ea20008000800 */
[----:B------:R-:W-:Y:S01]  /*0030*/  MOV R8, 0x0 ;  /* 0x0000000000087802 */ /* 0x000fe20000000f00 */
[----:B0-----:R-:W-:Y:S01]  /*0040*/  VIADD R1, R1, 0xffffffe8 ;  /* 0xffffffe801017836 */ /* 0x001fe20000000000 */
[----:B------:R-:W1:Y:S01]  /*0050*/  S2R R10, SR_CTAID.X ;  /* 0x00000000000a7919 */ /* 0x000e620000002500 */
[----:B------:R-:W1:Y:S03]  /*0060*/  LDCU UR4, c[0x0][0x360] ;  /* 0x00006c00ff0477ac */ /* 0x000e660008000800 */
[----:B------:R-:W0:Y:S01]  /*0070*/  LDC.64 R8, c[0x4][R8] ;  /* 0x0100000008087b82 */ /* 0x000e220000000a00 */
[----:B------:R-:W3:Y:S02]  /*0080*/  LDCU.64 UR6, c[0x4][0x8] ;  /* 0x01000100ff0677ac */ /* 0x000ee40008000a00 */
[----:B---3--:R-:W-:-:S02]  /*0090*/  IMAD.U32 R4, RZ, RZ, UR6 ;  /* 0x00000006ff047e24 */ /* 0x008fc4000f8e00ff */
[----:B------:R-:W-:Y:S02]  /*00a0*/  IMAD.U32 R5, RZ, RZ, UR7 ;  /* 0x00000007ff057e24 */ /* 0x000fe4000f8e00ff */
[----:B-1----:R-:W-:Y:S01]  /*00b0*/  IMAD R2, R10, UR4, R11 ;  /* 0x000000040a027c24 */ /* 0x002fe2000f8e020b */
[----:B------:R-:W1:Y:S01]  /*00c0*/  LDCU UR4, c[0x0][0x2f8] ;  /* 0x00005f00ff0477ac */ /* 0x000e620008000800 */
[----:B------:R3:W-:Y:S03]  /*00d0*/  STL.64 [R1], R10 ;  /* 0x0000000a01007387 */ /* 0x0007e60000100a00 */
[----:B------:R-:W-:-:S04]  /*00e0*/  SHF.R.S32.HI R3, RZ, 0x1f, R2 ;  /* 0x0000001fff037819 */ /* 0x000fc80000011402 */
[----:B------:R-:W-:Y:S02]  /*00f0*/  LEA.HI R0, R3, R2, RZ, 0x5 ;  /* 0x0000000203007211 */ /* 0x000fe400078f28ff */
[----:B------:R-:W-:Y:S02]  /*0100*/  SHF.R.U32.HI R3, RZ, 0x5, R11 ;  /* 0x00000005ff037819 */ /* 0x000fe4000001160b */
[----:B------:R-:W-:-:S03]  /*0110*/  SHF.R.S32.HI R0, RZ, 0x5, R0 ;  /* 0x00000005ff007819 */ /* 0x000fc60000011400 */
[----:B------:R3:W-:Y:S01]  /*0120*/  STL.64 [R1+0x8], R2 ;  /* 0x0000080201007387 */ /* 0x0007e20000100a00 */
[----:B-1----:R-:W-:-:S03]  /*0130*/  IADD3 R6, P0, PT, R1, UR4, RZ ;  /* 0x0000000401067c10 */ /* 0x002fc6000ff1e0ff */
[----:B------:R3:W-:Y:S02]  /*0140*/  STL [R1+0x10], R0 ;  /* 0x0000100001007387 */ /* 0x0007e40000100800 */
[----:B0-2---:R-:W-:-:S08]  /*0150*/  IMAD.X R7, RZ, RZ, UR5, P0 ;  /* 0x00000005ff077e24 */ /* 0x005fd000080e06ff */
[----:B------:R-:W-:-:S07]  /*0160*/  LEPC R20, `(.L_x_0) ;  /* 0x000000001014794e */ /* 0x000fce0000000000 */
[----:B---3--:R-:W-:Y:S05]  /*0170*/  CALL.ABS.NOINC R8 ;  /* 0x0000000008007343 */ /* 0x008fea0003c00000 */
.L_x_0:
[----:B------:R-:W-:Y:S05]  /*0180*/  EXIT ;  /* 0x000000000000794d */ /* 0x000fea0003800000 */
.L_x_1:
[----:B------:R-:W-:-:S00]  /*0190*/  BRA `(.L_x_1) ;  /* 0xfffffffc00fc7947 */ /* 0x000fc0000383ffff */
[----:B------:R-:W-:-:S00]  /*01a0*/  NOP ;  /* 0x0000000000007918 */ /* 0x000fc00000000000 */
        /* <DEDUP_REMOVED lines=13> */
.L_x_3:


//--------------------- .text._Z7empty_kv         --------------------------
	.section	.text._Z7empty_kv,"ax",@progbits
	.align	128
        .global         _Z7empty_kv
        .type           _Z7empty_kv,@function
        .size           _Z7empty_kv,(.L_x_4 - _Z7empty_kv)
        .other          _Z7empty_kv,@"STO_CUDA_ENTRY STV_DEFAULT"
_Z7empty_kv:
.text._Z7empty_kv:
[----:B------:R-:W-:Y:S01]  /*0000*/  LDC R1, c[0x0][0x37c] ;  /* 0x0000df00ff017b82 */ /* 0x000fe20000000800 */
[----:B------:R-:W-:Y:S05]  /*0010*/  EXIT ;  /* 0x000000000000794d */ /* 0x000fea0003800000 */
.L_x_2:
        /* <DEDUP_REMOVED lines=14> */
.L_x_4:


//--------------------- .nv.global.init           --------------------------
	.section	.nv.global.init,"aw",@progbits
.nv.global.init:
	.type		$str,@object
	.size		$str,(.L_0 - $str)
$str:
        /*0000*/ 	.byte	0x42, 0x6c, 0x6f, 0x63, 0x6b, 0x20, 0x25, 0x64, 0x2c, 0x20, 0x54, 0x68, 0x72, 0x65, 0x61, 0x64
        /*0010*/ 	.byte	0x20, 0x25, 0x64, 0x20, 0x3d, 0x3e, 0x20, 0x67, 0x6c, 0x6f, 0x62, 0x61, 0x6c, 0x49, 0x64, 0x78
        /*0020*/ 	.byte	0x3a, 0x20, 0x25, 0x64, 0x2c, 0x20, 0x57, 0x61, 0x72, 0x70, 0x49, 0x64, 0x78, 0x3a, 0x20, 0x25
        /*0030*/ 	.byte	0x64, 0x2c, 0x20, 0x67, 0x6c, 0x6f, 0x62, 0x61, 0x6c, 0x57, 0x61, 0x72, 0x70, 0x49, 0x64, 0x78
        /*0040*/ 	.byte	0x3a, 0x20, 0x25, 0x64, 0x0a, 0x00
.L_0:


//--------------------- .nv.shared.reserved.0     --------------------------
	.section	.nv.shared.reserved.0,"aw",@nobits
	.weak		__nv_reservedSMEM_offset_0_alias
	.size		__nv_reservedSMEM_offset_0_alias, 0, 64
	.other		__nv_reservedSMEM_offset_0_alias,@"STO_CUDA_RESERVED_SHARED STV_DEFAULT"
__nv_reservedSMEM_offset_0_alias:
	.zero		0
	.zero		64


//--------------------- .nv.constant0._Z7print_kv --------------------------
	.section	.nv.constant0._Z7print_kv,"a",@progbits
	.sectionflags	@""
	.align	4
.nv.constant0._Z7print_kv:
	.zero		896


//--------------------- .nv.constant0._Z7empty_kv --------------------------
	.section	.nv.constant0._Z7empty_kv,"a",@progbits
	.sectionflags	@""
	.align	4
.nv.constant0._Z7empty_kv:
	.zero		896


//--------------------- SYMBOLS --------------------------

	.type		.nv.reservedSmem.offset0,@object
	.size		.nv.reservedSmem.offset0,0x4
	.type		vprintf,@function
